//
// Generated by NVIDIA NVVM Compiler
//
// Compiler Build ID: CL-36424714
// Cuda compilation tools, release 13.0, V13.0.88
// Based on NVVM 20.0.0
//

.version 9.0
.target sm_100
.address_size 64

	// .globl	_Z7mat_mulPfS_S_i

.visible .entry _Z7mat_mulPfS_S_i(
	.param .u64 .ptr .align 1 _Z7mat_mulPfS_S_i_param_0,
	.param .u64 .ptr .align 1 _Z7mat_mulPfS_S_i_param_1,
	.param .u64 .ptr .align 1 _Z7mat_mulPfS_S_i_param_2,
	.param .u32 _Z7mat_mulPfS_S_i_param_3
)
{
	.reg .pred 	%p<12>;
	.reg .b32 	%r<81>;
	.reg .b32 	%f<55>;
	.reg .b64 	%rd<48>;

	ld.param.u64 	%rd6, [_Z7mat_mulPfS_S_i_param_0];
	ld.param.u64 	%rd7, [_Z7mat_mulPfS_S_i_param_1];
	ld.param.u64 	%rd5, [_Z7mat_mulPfS_S_i_param_2];
	ld.param.u32 	%r44, [_Z7mat_mulPfS_S_i_param_3];
	cvta.to.global.u64 	%rd1, %rd7;
	cvta.to.global.u64 	%rd2, %rd6;
	mov.u32 	%r45, %ctaid.x;
	mov.u32 	%r46, %ntid.x;
	mov.u32 	%r47, %tid.x;
	mad.lo.s32 	%r1, %r45, %r46, %r47;
	mov.u32 	%r48, %ctaid.y;
	mov.u32 	%r49, %ntid.y;
	mul.lo.s32 	%r2, %r48, %r49;
	mov.u32 	%r3, %tid.y;
	add.s32 	%r50, %r2, %r3;
	max.s32 	%r51, %r1, %r50;
	setp.ge.s32 	%p1, %r51, %r44;
	setp.lt.s32 	%p2, %r44, 1;
	or.pred  	%p3, %p1, %p2;
	@%p3 bra 	$L__BB0_12;
	cvta.to.global.u64 	%rd8, %rd5;
	mul.lo.s32 	%r5, %r44, %r1;
	add.s32 	%r53, %r5, %r50;
	mul.wide.s32 	%rd9, %r53, 4;
	add.s64 	%rd3, %rd8, %rd9;
	ld.global.f32 	%f52, [%rd3];
	and.b32  	%r6, %r44, 7;
	setp.lt.u32 	%p4, %r44, 8;
	mov.b32 	%r79, 0;
	@%p4 bra 	$L__BB0_4;
	and.b32  	%r79, %r44, 2147483640;
	neg.s32 	%r77, %r79;
	add.s32 	%r54, %r3, %r44;
	add.s32 	%r76, %r54, %r2;
	shl.b32 	%r10, %r44, 3;
	shl.b32 	%r55, %r44, 1;
	add.s32 	%r75, %r50, %r55;
	mad.lo.s32 	%r74, %r44, 3, %r50;
	shl.b32 	%r56, %r44, 2;
	add.s32 	%r73, %r50, %r56;
	mad.lo.s32 	%r72, %r44, 5, %r50;
	mad.lo.s32 	%r71, %r44, 6, %r50;
	mad.lo.s32 	%r70, %r44, 7, %r50;
	add.s64 	%rd4, %rd2, 16;
	mov.u32 	%r68, %r5;
	mov.u32 	%r69, %r50;
$L__BB0_3:
	.pragma "nounroll";
	mul.wide.s32 	%rd10, %r68, 4;
	add.s64 	%rd11, %rd4, %rd10;
	ld.global.f32 	%f9, [%rd11+-16];
	mul.wide.u32 	%rd12, %r69, 4;
	add.s64 	%rd13, %rd1, %rd12;
	ld.global.f32 	%f10, [%rd13];
	fma.rn.f32 	%f11, %f9, %f10, %f52;
	st.global.f32 	[%rd3], %f11;
	ld.global.f32 	%f12, [%rd11+-12];
	mul.wide.u32 	%rd14, %r76, 4;
	add.s64 	%rd15, %rd1, %rd14;
	ld.global.f32 	%f13, [%rd15];
	fma.rn.f32 	%f14, %f12, %f13, %f11;
	st.global.f32 	[%rd3], %f14;
	ld.global.f32 	%f15, [%rd11+-8];
	mul.wide.u32 	%rd16, %r75, 4;
	add.s64 	%rd17, %rd1, %rd16;
	ld.global.f32 	%f16, [%rd17];
	fma.rn.f32 	%f17, %f15, %f16, %f14;
	st.global.f32 	[%rd3], %f17;
	ld.global.f32 	%f18, [%rd11+-4];
	mul.wide.u32 	%rd18, %r74, 4;
	add.s64 	%rd19, %rd1, %rd18;
	ld.global.f32 	%f19, [%rd19];
	fma.rn.f32 	%f20, %f18, %f19, %f17;
	st.global.f32 	[%rd3], %f20;
	ld.global.f32 	%f21, [%rd11];
	mul.wide.u32 	%rd20, %r73, 4;
	add.s64 	%rd21, %rd1, %rd20;
	ld.global.f32 	%f22, [%rd21];
	fma.rn.f32 	%f23, %f21, %f22, %f20;
	st.global.f32 	[%rd3], %f23;
	ld.global.f32 	%f24, [%rd11+4];
	mul.wide.u32 	%rd22, %r72, 4;
	add.s64 	%rd23, %rd1, %rd22;
	ld.global.f32 	%f25, [%rd23];
	fma.rn.f32 	%f26, %f24, %f25, %f23;
	st.global.f32 	[%rd3], %f26;
	ld.global.f32 	%f27, [%rd11+8];
	mul.wide.u32 	%rd24, %r71, 4;
	add.s64 	%rd25, %rd1, %rd24;
	ld.global.f32 	%f28, [%rd25];
	fma.rn.f32 	%f29, %f27, %f28, %f26;
	st.global.f32 	[%rd3], %f29;
	ld.global.f32 	%f30, [%rd11+12];
	mul.wide.u32 	%rd26, %r70, 4;
	add.s64 	%rd27, %rd1, %rd26;
	ld.global.f32 	%f31, [%rd27];
	fma.rn.f32 	%f52, %f30, %f31, %f29;
	st.global.f32 	[%rd3], %f52;
	add.s32 	%r77, %r77, 8;
	add.s32 	%r76, %r76, %r10;
	add.s32 	%r75, %r75, %r10;
	add.s32 	%r74, %r74, %r10;
	add.s32 	%r73, %r73, %r10;
	add.s32 	%r72, %r72, %r10;
	add.s32 	%r71, %r71, %r10;
	add.s32 	%r70, %r70, %r10;
	add.s32 	%r69, %r69, %r10;
	add.s32 	%r68, %r68, 8;
	setp.ne.s32 	%p5, %r77, 0;
	@%p5 bra 	$L__BB0_3;
$L__BB0_4:
	setp.eq.s32 	%p6, %r6, 0;
	@%p6 bra 	$L__BB0_12;
	and.b32  	%r38, %r44, 3;
	setp.lt.u32 	%p7, %r6, 4;
	@%p7 bra 	$L__BB0_7;
	add.s32 	%r57, %r79, %r5;
	mul.wide.s32 	%rd28, %r57, 4;
	add.s64 	%rd29, %rd2, %rd28;
	ld.global.f32 	%f32, [%rd29];
	mad.lo.s32 	%r58, %r79, %r44, %r50;
	mul.wide.u32 	%rd30, %r58, 4;
	add.s64 	%rd31, %rd1, %rd30;
	ld.global.f32 	%f33, [%rd31];
	fma.rn.f32 	%f34, %f32, %f33, %f52;
	st.global.f32 	[%rd3], %f34;
	ld.global.f32 	%f35, [%rd29+4];
	add.s32 	%r59, %r58, %r44;
	mul.wide.u32 	%rd32, %r59, 4;
	add.s64 	%rd33, %rd1, %rd32;
	ld.global.f32 	%f36, [%rd33];
	fma.rn.f32 	%f37, %f35, %f36, %f34;
	st.global.f32 	[%rd3], %f37;
	ld.global.f32 	%f38, [%rd29+8];
	add.s32 	%r60, %r59, %r44;
	mul.wide.u32 	%rd34, %r60, 4;
	add.s64 	%rd35, %rd1, %rd34;
	ld.global.f32 	%f39, [%rd35];
	fma.rn.f32 	%f40, %f38, %f39, %f37;
	st.global.f32 	[%rd3], %f40;
	ld.global.f32 	%f41, [%rd29+12];
	add.s32 	%r61, %r60, %r44;
	mul.wide.u32 	%rd36, %r61, 4;
	add.s64 	%rd37, %rd1, %rd36;
	ld.global.f32 	%f42, [%rd37];
	fma.rn.f32 	%f52, %f41, %f42, %f40;
	st.global.f32 	[%rd3], %f52;
	add.s32 	%r79, %r79, 4;
$L__BB0_7:
	setp.eq.s32 	%p8, %r38, 0;
	@%p8 bra 	$L__BB0_12;
	setp.eq.s32 	%p9, %r38, 1;
	@%p9 bra 	$L__BB0_10;
	add.s32 	%r62, %r79, %r5;
	mul.wide.s32 	%rd38, %r62, 4;
	add.s64 	%rd39, %rd2, %rd38;
	ld.global.f32 	%f43, [%rd39];
	mad.lo.s32 	%r63, %r79, %r44, %r50;
	mul.wide.u32 	%rd40, %r63, 4;
	add.s64 	%rd41, %rd1, %rd40;
	ld.global.f32 	%f44, [%rd41];
	fma.rn.f32 	%f45, %f43, %f44, %f52;
	st.global.f32 	[%rd3], %f45;
	ld.global.f32 	%f46, [%rd39+4];
	add.s32 	%r64, %r63, %r44;
	mul.wide.u32 	%rd42, %r64, 4;
	add.s64 	%rd43, %rd1, %rd42;
	ld.global.f32 	%f47, [%rd43];
	fma.rn.f32 	%f52, %f46, %f47, %f45;
	st.global.f32 	[%rd3], %f52;
	add.s32 	%r79, %r79, 2;
$L__BB0_10:
	and.b32  	%r65, %r44, 1;
	setp.eq.b32 	%p10, %r65, 1;
	not.pred 	%p11, %p10;
	@%p11 bra 	$L__BB0_12;
	add.s32 	%r66, %r79, %r5;
	mul.wide.s32 	%rd44, %r66, 4;
	add.s64 	%rd45, %rd2, %rd44;
	ld.global.f32 	%f48, [%rd45];
	mad.lo.s32 	%r67, %r79, %r44, %r50;
	mul.wide.u32 	%rd46, %r67, 4;
	add.s64 	%rd47, %rd1, %rd46;
	ld.global.f32 	%f49, [%rd47];
	fma.rn.f32 	%f50, %f48, %f49, %f52;
	st.global.f32 	[%rd3], %f50;
$L__BB0_12:
	ret;

}
	// .globl	_Z7vec_mulPfS_S_i
.visible .entry _Z7vec_mulPfS_S_i(
	.param .u64 .ptr .align 1 _Z7vec_mulPfS_S_i_param_0,
	.param .u64 .ptr .align 1 _Z7vec_mulPfS_S_i_param_1,
	.param .u64 .ptr .align 1 _Z7vec_mulPfS_S_i_param_2,
	.param .u32 _Z7vec_mulPfS_S_i_param_3
)
{
	.reg .pred 	%p<12>;
	.reg .b32 	%r<27>;
	.reg .b32 	%f<96>;
	.reg .b64 	%rd<23>;

	ld.param.u64 	%rd12, [_Z7vec_mulPfS_S_i_param_0];
	ld.param.u64 	%rd10, [_Z7vec_mulPfS_S_i_param_1];
	ld.param.u64 	%rd11, [_Z7vec_mulPfS_S_i_param_2];
	ld.param.u32 	%r17, [_Z7vec_mulPfS_S_i_param_3];
	cvta.to.global.u64 	%rd1, %rd12;
	mov.u32 	%r18, %ntid.x;
	mov.u32 	%r19, %ctaid.x;
	mov.u32 	%r20, %tid.x;
	mad.lo.s32 	%r1, %r18, %r19, %r20;
	setp.ge.s32 	%p1, %r1, %r17;
	setp.lt.s32 	%p2, %r17, 1;
	or.pred  	%p3, %p1, %p2;
	@%p3 bra 	$L__BB1_13;
	cvta.to.global.u64 	%rd13, %rd10;
	cvta.to.global.u64 	%rd14, %rd11;
	mul.wide.s32 	%rd15, %r1, 4;
	add.s64 	%rd2, %rd13, %rd15;
	add.s64 	%rd3, %rd14, %rd15;
	and.b32  	%r2, %r17, 15;
	setp.lt.u32 	%p4, %r17, 16;
	mov.b32 	%r24, 0;
	@%p4 bra 	$L__BB1_4;
	and.b32  	%r24, %r17, 2147483632;
	ld.global.f32 	%f94, [%rd3];
	neg.s32 	%r22, %r24;
	add.s64 	%rd21, %rd1, 32;
$L__BB1_3:
	.pragma "nounroll";
	ld.global.f32 	%f7, [%rd21+-32];
	ld.global.f32 	%f8, [%rd2];
	fma.rn.f32 	%f9, %f7, %f8, %f94;
	st.global.f32 	[%rd3], %f9;
	ld.global.f32 	%f10, [%rd21+-28];
	ld.global.f32 	%f11, [%rd2];
	fma.rn.f32 	%f12, %f10, %f11, %f9;
	st.global.f32 	[%rd3], %f12;
	ld.global.f32 	%f13, [%rd21+-24];
	ld.global.f32 	%f14, [%rd2];
	fma.rn.f32 	%f15, %f13, %f14, %f12;
	st.global.f32 	[%rd3], %f15;
	ld.global.f32 	%f16, [%rd21+-20];
	ld.global.f32 	%f17, [%rd2];
	fma.rn.f32 	%f18, %f16, %f17, %f15;
	st.global.f32 	[%rd3], %f18;
	ld.global.f32 	%f19, [%rd21+-16];
	ld.global.f32 	%f20, [%rd2];
	fma.rn.f32 	%f21, %f19, %f20, %f18;
	st.global.f32 	[%rd3], %f21;
	ld.global.f32 	%f22, [%rd21+-12];
	ld.global.f32 	%f23, [%rd2];
	fma.rn.f32 	%f24, %f22, %f23, %f21;
	st.global.f32 	[%rd3], %f24;
	ld.global.f32 	%f25, [%rd21+-8];
	ld.global.f32 	%f26, [%rd2];
	fma.rn.f32 	%f27, %f25, %f26, %f24;
	st.global.f32 	[%rd3], %f27;
	ld.global.f32 	%f28, [%rd21+-4];
	ld.global.f32 	%f29, [%rd2];
	fma.rn.f32 	%f30, %f28, %f29, %f27;
	st.global.f32 	[%rd3], %f30;
	ld.global.f32 	%f31, [%rd21];
	ld.global.f32 	%f32, [%rd2];
	fma.rn.f32 	%f33, %f31, %f32, %f30;
	st.global.f32 	[%rd3], %f33;
	ld.global.f32 	%f34, [%rd21+4];
	ld.global.f32 	%f35, [%rd2];
	fma.rn.f32 	%f36, %f34, %f35, %f33;
	st.global.f32 	[%rd3], %f36;
	ld.global.f32 	%f37, [%rd21+8];
	ld.global.f32 	%f38, [%rd2];
	fma.rn.f32 	%f39, %f37, %f38, %f36;
	st.global.f32 	[%rd3], %f39;
	ld.global.f32 	%f40, [%rd21+12];
	ld.global.f32 	%f41, [%rd2];
	fma.rn.f32 	%f42, %f40, %f41, %f39;
	st.global.f32 	[%rd3], %f42;
	ld.global.f32 	%f43, [%rd21+16];
	ld.global.f32 	%f44, [%rd2];
	fma.rn.f32 	%f45, %f43, %f44, %f42;
	st.global.f32 	[%rd3], %f45;
	ld.global.f32 	%f46, [%rd21+20];
	ld.global.f32 	%f47, [%rd2];
	fma.rn.f32 	%f48, %f46, %f47, %f45;
	st.global.f32 	[%rd3], %f48;
	ld.global.f32 	%f49, [%rd21+24];
	ld.global.f32 	%f50, [%rd2];
	fma.rn.f32 	%f51, %f49, %f50, %f48;
	st.global.f32 	[%rd3], %f51;
	ld.global.f32 	%f52, [%rd21+28];
	ld.global.f32 	%f53, [%rd2];
	fma.rn.f32 	%f94, %f52, %f53, %f51;
	st.global.f32 	[%rd3], %f94;
	add.s32 	%r22, %r22, 16;
	add.s64 	%rd21, %rd21, 64;
	setp.ne.s32 	%p5, %r22, 0;
	@%p5 bra 	$L__BB1_3;
$L__BB1_4:
	setp.eq.s32 	%p6, %r2, 0;
	@%p6 bra 	$L__BB1_13;
	and.b32  	%r8, %r17, 7;
	setp.lt.u32 	%p7, %r2, 8;
	@%p7 bra 	$L__BB1_7;
	mul.wide.u32 	%rd16, %r24, 4;
	add.s64 	%rd17, %rd1, %rd16;
	ld.global.f32 	%f54, [%rd17];
	ld.global.f32 	%f55, [%rd2];
	ld.global.f32 	%f56, [%rd3];
	fma.rn.f32 	%f57, %f54, %f55, %f56;
	st.global.f32 	[%rd3], %f57;
	ld.global.f32 	%f58, [%rd17+4];
	ld.global.f32 	%f59, [%rd2];
	fma.rn.f32 	%f60, %f58, %f59, %f57;
	st.global.f32 	[%rd3], %f60;
	ld.global.f32 	%f61, [%rd17+8];
	ld.global.f32 	%f62, [%rd2];
	fma.rn.f32 	%f63, %f61, %f62, %f60;
	st.global.f32 	[%rd3], %f63;
	ld.global.f32 	%f64, [%rd17+12];
	ld.global.f32 	%f65, [%rd2];
	fma.rn.f32 	%f66, %f64, %f65, %f63;
	st.global.f32 	[%rd3], %f66;
	ld.global.f32 	%f67, [%rd17+16];
	ld.global.f32 	%f68, [%rd2];
	fma.rn.f32 	%f69, %f67, %f68, %f66;
	st.global.f32 	[%rd3], %f69;
	ld.global.f32 	%f70, [%rd17+20];
	ld.global.f32 	%f71, [%rd2];
	fma.rn.f32 	%f72, %f70, %f71, %f69;
	st.global.f32 	[%rd3], %f72;
	ld.global.f32 	%f73, [%rd17+24];
	ld.global.f32 	%f74, [%rd2];
	fma.rn.f32 	%f75, %f73, %f74, %f72;
	st.global.f32 	[%rd3], %f75;
	ld.global.f32 	%f76, [%rd17+28];
	ld.global.f32 	%f77, [%rd2];
	fma.rn.f32 	%f78, %f76, %f77, %f75;
	st.global.f32 	[%rd3], %f78;
	add.s32 	%r24, %r24, 8;
$L__BB1_7:
	setp.eq.s32 	%p8, %r8, 0;
	@%p8 bra 	$L__BB1_13;
	and.b32  	%r11, %r17, 3;
	setp.lt.u32 	%p9, %r8, 4;
	@%p9 bra 	$L__BB1_10;
	mul.wide.u32 	%rd18, %r24, 4;
	add.s64 	%rd19, %rd1, %rd18;
	ld.global.f32 	%f79, [%rd19];
	ld.global.f32 	%f80, [%rd2];
	ld.global.f32 	%f81, [%rd3];
	fma.rn.f32 	%f82, %f79, %f80, %f81;
	st.global.f32 	[%rd3], %f82;
	ld.global.f32 	%f83, [%rd19+4];
	ld.global.f32 	%f84, [%rd2];
	fma.rn.f32 	%f85, %f83, %f84, %f82;
	st.global.f32 	[%rd3], %f85;
	ld.global.f32 	%f86, [%rd19+8];
	ld.global.f32 	%f87, [%rd2];
	fma.rn.f32 	%f88, %f86, %f87, %f85;
	st.global.f32 	[%rd3], %f88;
	ld.global.f32 	%f89, [%rd19+12];
	ld.global.f32 	%f90, [%rd2];
	fma.rn.f32 	%f91, %f89, %f90, %f88;
	st.global.f32 	[%rd3], %f91;
	add.s32 	%r24, %r24, 4;
$L__BB1_10:
	setp.eq.s32 	%p10, %r11, 0;
	@%p10 bra 	$L__BB1_13;
	ld.global.f32 	%f95, [%rd3];
	mul.wide.u32 	%rd20, %r24, 4;
	add.s64 	%rd22, %rd1, %rd20;
	neg.s32 	%r26, %r11;
$L__BB1_12:
	.pragma "nounroll";
	ld.global.f32 	%f92, [%rd22];
	ld.global.f32 	%f93, [%rd2];
	fma.rn.f32 	%f95, %f92, %f93, %f95;
	st.global.f32 	[%rd3], %f95;
	add.s64 	%rd22, %rd22, 4;
	add.s32 	%r26, %r26, 1;
	setp.ne.s32 	%p11, %r26, 0;
	@%p11 bra 	$L__BB1_12;
$L__BB1_13:
	ret;

}


// ===== COMPILED SASS (sm_100) =====

	.target	sm_100

	.elftype	@"ET_EXEC"


//--------------------- .note.nv.tkinfo           --------------------------
	.section	.note.nv.tkinfo,"",@"SHT_NOTE"
	.sectionflags	@"SHF_NOTE_NV_TKINFO"
	.tkinfo
        /*0018*/ 	.word	0x00000002
        /*0030*/ 	.string	""
        /*0030*/ 	.string	"ptxas"
        /*0030*/ 	.string	"Cuda compilation tools, release 13.0, V13.0.88"
        /*0030*/ 	.string	"Build cuda_13.0.r13.0/compiler.36424714_0"
        /*0030*/ 	.string	"-arch sm_100 -m 64 "



//--------------------- .note.nv.cuinfo           --------------------------
	.section	.note.nv.cuinfo,"",@"SHT_NOTE"
	.sectionflags	@"SHF_NOTE_NV_CUINFO"
        /*0018*/ 	.short	0x0002
        /*001a*/ 	.short	0x0064
        /*001c*/ 	.short	0x0082
	.zero		2


//--------------------- .nv.info                  --------------------------
	.section	.nv.info,"",@"SHT_CUDA_INFO"
	.align	4


	//----- nvinfo : EIATTR_REGCOUNT
	.align		4
        /*0000*/ 	.byte	0x04, 0x2f
        /*0002*/ 	.short	(.L_1 - .L_0)
	.align		4
.L_0:
        /*0004*/ 	.word	index@(_Z7mat_mulPfS_S_i)
        /*0008*/ 	.word	0x00000020


	//----- nvinfo : EIATTR_FRAME_SIZE
	.align		4
.L_1:
        /*000c*/ 	.byte	0x04, 0x11
        /*000e*/ 	.short	(.L_3 - .L_2)
	.align		4
.L_2:
        /*0010*/ 	.word	index@(_Z7mat_mulPfS_S_i)
        /*0014*/ 	.word	0x00000000


	//----- nvinfo : EIATTR_REGCOUNT
	.align		4
.L_3:
        /*0018*/ 	.byte	0x04, 0x2f
        /*001a*/ 	.short	(.L_5 - .L_4)
	.align		4
.L_4:
        /*001c*/ 	.word	index@(_Z7vec_mulPfS_S_i)
        /*0020*/ 	.word	0x00000012


	//----- nvinfo : EIATTR_FRAME_SIZE
	.align		4
.L_5:
        /*0024*/ 	.byte	0x04, 0x11
        /*0026*/ 	.short	(.L_7 - .L_6)
	.align		4
.L_6:
        /*0028*/ 	.word	index@(_Z7vec_mulPfS_S_i)
        /*002c*/ 	.word	0x00000000


	//----- nvinfo : EIATTR_MIN_STACK_SIZE
	.align		4
.L_7:
        /*0030*/ 	.byte	0x04, 0x12
        /*0032*/ 	.short	(.L_9 - .L_8)
	.align		4
.L_8:
        /*0034*/ 	.word	index@(_Z7vec_mulPfS_S_i)
        /*0038*/ 	.word	0x00000000


	//----- nvinfo : EIATTR_MIN_STACK_SIZE
	.align		4
.L_9:
        /*003c*/ 	.byte	0x04, 0x12
        /*003e*/ 	.short	(.L_11 - .L_10)
	.align		4
.L_10:
        /*0040*/ 	.word	index@(_Z7mat_mulPfS_S_i)
        /*0044*/ 	.word	0x00000000
.L_11:


//--------------------- .nv.compat                --------------------------
	.section	.nv.compat,"",@"SHT_CUDA_COMPAT_INFO"
	.align	4
        /*0000*/ 	.byte	0x02, 0x09, 0x00, 0x00, 0x02, 0x02, 0x01, 0x00, 0x02, 0x05, 0x05, 0x00, 0x03, 0x07, 0x01, 0x01
        /*0010*/ 	.byte	0x02, 0x03, 0x00, 0x00, 0x02, 0x06, 0x01, 0x00, 0x04, 0x0b, 0x08, 0x00, 0x09, 0x00, 0x00, 0x00
        /*0020*/ 	.byte	0x00, 0x00, 0x00, 0x00


//--------------------- .nv.info._Z7vec_mulPfS_S_i --------------------------
	.section	.nv.info._Z7vec_mulPfS_S_i,"",@"SHT_CUDA_INFO"
	.sectionflags	@""
	.align	4


	//----- nvinfo : EIATTR_CUDA_API_VERSION
	.align		4
        /*0000*/ 	.byte	0x04, 0x37
        /*0002*/ 	.short	(.L_13 - .L_12)
.L_12:
        /*0004*/ 	.word	0x00000082


	//----- nvinfo : EIATTR_KPARAM_INFO
	.align		4
.L_13:
        /*0008*/ 	.byte	0x04, 0x17
        /*000a*/ 	.short	(.L_15 - .L_14)
.L_14:
        /*000c*/ 	.word	0x00000000
        /*0010*/ 	.short	0x0003
        /*0012*/ 	.short	0x0018
        /*0014*/ 	.byte	0x00, 0xf0, 0x11, 0x00


	//----- nvinfo : EIATTR_KPARAM_INFO
	.align		4
.L_15:
        /*0018*/ 	.byte	0x04, 0x17
        /*001a*/ 	.short	(.L_17 - .L_16)
.L_16:
        /*001c*/ 	.word	0x00000000
        /*0020*/ 	.short	0x0002
        /*0022*/ 	.short	0x0010
        /*0024*/ 	.byte	0x00, 0xf5, 0x21, 0x00


	//----- nvinfo : EIATTR_KPARAM_INFO
	.align		4
.L_17:
        /*0028*/ 	.byte	0x04, 0x17
        /*002a*/ 	.short	(.L_19 - .L_18)
.L_18:
        /*002c*/ 	.word	0x00000000
        /*0030*/ 	.short	0x0001
        /*0032*/ 	.short	0x0008
        /*0034*/ 	.byte	0x00, 0xf5, 0x21, 0x00


	//----- nvinfo : EIATTR_KPARAM_INFO
	.align		4
.L_19:
        /*0038*/ 	.byte	0x04, 0x17
        /*003a*/ 	.short	(.L_21 - .L_20)
.L_20:
        /*003c*/ 	.word	0x00000000
        /*0040*/ 	.short	0x0000
        /*0042*/ 	.short	0x0000
        /*0044*/ 	.byte	0x00, 0xf5, 0x21, 0x00


	//----- nvinfo : EIATTR_SPARSE_MMA_MASK
	.align		4
.L_21:
        /*0048*/ 	.byte	0x03, 0x50
        /*004a*/ 	.short	0x0000


	//----- nvinfo : EIATTR_MAXREG_COUNT
	.align		4
        /*004c*/ 	.byte	0x03, 0x1b
        /*004e*/ 	.short	0x00ff


	//----- nvinfo : EIATTR_MERCURY_ISA_VERSION
	.align		4
        /*0050*/ 	.byte	0x03, 0x5f
        /*0052*/ 	.short	0x0101


	//----- nvinfo : EIATTR_VRC_CTA_INIT_COUNT
	.align		4
        /*0054*/ 	.byte	0x02, 0x4a
	.zero		1
	.zero		1


	//----- nvinfo : EIATTR_EXIT_INSTR_OFFSETS
	.align		4
        /*0058*/ 	.byte	0x04, 0x1c
        /*005a*/ 	.short	(.L_23 - .L_22)


	//   ....[0]....
.L_22:
        /*005c*/ 	.word	0x00000080


	//   ....[1]....
        /*0060*/ 	.word	0x00000610


	//   ....[2]....
        /*0064*/ 	.word	0x000008a0


	//   ....[3]....
        /*0068*/ 	.word	0x00000a30


	//   ....[4]....
        /*006c*/ 	.word	0x00000b10


	//----- nvinfo : EIATTR_CBANK_PARAM_SIZE
	.align		4
.L_23:
        /*0070*/ 	.byte	0x03, 0x19
        /*0072*/ 	.short	0x001c


	//----- nvinfo : EIATTR_PARAM_CBANK
	.align		4
        /*0074*/ 	.byte	0x04, 0x0a
        /*0076*/ 	.short	(.L_25 - .L_24)
	.align		4
.L_24:
        /*0078*/ 	.word	index@(.nv.constant0._Z7vec_mulPfS_S_i)
        /*007c*/ 	.short	0x0380
        /*007e*/ 	.short	0x001c


	//----- nvinfo : EIATTR_SW_WAR
	.align		4
.L_25:
        /*0080*/ 	.byte	0x04, 0x36
        /*0082*/ 	.short	(.L_27 - .L_26)
.L_26:
        /*0084*/ 	.word	0x00000008
.L_27:


//--------------------- .nv.info._Z7mat_mulPfS_S_i --------------------------
	.section	.nv.info._Z7mat_mulPfS_S_i,"",@"SHT_CUDA_INFO"
	.sectionflags	@""
	.align	4


	//----- nvinfo : EIATTR_CUDA_API_VERSION
	.align		4
        /*0000*/ 	.byte	0x04, 0x37
        /*0002*/ 	.short	(.L_29 - .L_28)
.L_28:
        /*0004*/ 	.word	0x00000082


	//----- nvinfo : EIATTR_KPARAM_INFO
	.align		4
.L_29:
        /*0008*/ 	.byte	0x04, 0x17
        /*000a*/ 	.short	(.L_31 - .L_30)
.L_30:
        /*000c*/ 	.word	0x00000000
        /*0010*/ 	.short	0x0003
        /*0012*/ 	.short	0x0018
        /*0014*/ 	.byte	0x00, 0xf0, 0x11, 0x00


	//----- nvinfo : EIATTR_KPARAM_INFO
	.align		4
.L_31:
        /*0018*/ 	.byte	0x04, 0x17
        /*001a*/ 	.short	(.L_33 - .L_32)
.L_32:
        /*001c*/ 	.word	0x00000000
        /*0020*/ 	.short	0x0002
        /*0022*/ 	.short	0x0010
        /*0024*/ 	.byte	0x00, 0xf5, 0x21, 0x00


	//----- nvinfo : EIATTR_KPARAM_INFO
	.align		4
.L_33:
        /*0028*/ 	.byte	0x04, 0x17
        /*002a*/ 	.short	(.L_35 - .L_34)
.L_34:
        /*002c*/ 	.word	0x00000000
        /*0030*/ 	.short	0x0001
        /*0032*/ 	.short	0x0008
        /*0034*/ 	.byte	0x00, 0xf5, 0x21, 0x00


	//----- nvinfo : EIATTR_KPARAM_INFO
	.align		4
.L_35:
        /*0038*/ 	.byte	0x04, 0x17
        /*003a*/ 	.short	(.L_37 - .L_36)
.L_36:
        /*003c*/ 	.word	0x00000000
        /*0040*/ 	.short	0x0000
        /*0042*/ 	.short	0x0000
        /*0044*/ 	.byte	0x00, 0xf5, 0x21, 0x00


	//----- nvinfo : EIATTR_SPARSE_MMA_MASK
	.align		4
.L_37:
        /*0048*/ 	.byte	0x03, 0x50
        /*004a*/ 	.short	0x0000


	//----- nvinfo : EIATTR_MAXREG_COUNT
	.align		4
        /*004c*/ 	.byte	0x03, 0x1b
        /*004e*/ 	.short	0x00ff


	//----- nvinfo : EIATTR_MERCURY_ISA_VERSION
	.align		4
        /*0050*/ 	.byte	0x03, 0x5f
        /*0052*/ 	.short	0x0101


	//----- nvinfo : EIATTR_VRC_CTA_INIT_COUNT
	.align		4
        /*0054*/ 	.byte	0x02, 0x4a
	.zero		1
	.zero		1


	//----- nvinfo : EIATTR_EXIT_INSTR_OFFSETS
	.align		4
        /*0058*/ 	.byte	0x04, 0x1c
        /*005a*/ 	.short	(.L_39 - .L_38)


	//   ....[0]....
.L_38:
        /*005c*/ 	.word	0x000000e0


	//   ....[1]....
        /*0060*/ 	.word	0x00000600


	//   ....[2]....
        /*0064*/ 	.word	0x00000820


	//   ....[3]....
        /*0068*/ 	.word	0x00000980


	//   ....[4]....
        /*006c*/ 	.word	0x00000a30


	//----- nvinfo : EIATTR_CBANK_PARAM_SIZE
	.align		4
.L_39:
        /*0070*/ 	.byte	0x03, 0x19
        /*0072*/ 	.short	0x001c


	//----- nvinfo : EIATTR_PARAM_CBANK
	.align		4
        /*0074*/ 	.byte	0x04, 0x0a
        /*0076*/ 	.short	(.L_41 - .L_40)
	.align		4
.L_40:
        /*0078*/ 	.word	index@(.nv.constant0._Z7mat_mulPfS_S_i)
        /*007c*/ 	.short	0x0380
        /*007e*/ 	.short	0x001c


	//----- nvinfo : EIATTR_SW_WAR
	.align		4
.L_41:
        /*0080*/ 	.byte	0x04, 0x36
        /*0082*/ 	.short	(.L_43 - .L_42)
.L_42:
        /*0084*/ 	.word	0x00000008
.L_43:


//--------------------- .nv.callgraph             --------------------------
	.section	.nv.callgraph,"",@"SHT_CUDA_CALLGRAPH"
	.align	4
	.sectionentsize	8
	.align		4
        /*0000*/ 	.word	0x00000000
	.align		4
        /*0004*/ 	.word	0xffffffff
	.align		4
        /*0008*/ 	.word	0x00000000
	.align		4
        /*000c*/ 	.word	0xfffffffe
	.align		4
        /*0010*/ 	.word	0x00000000
	.align		4
        /*0014*/ 	.word	0xfffffffd
	.align		4
        /*0018*/ 	.word	0x00000000
	.align		4
        /*001c*/ 	.word	0xfffffffc


//--------------------- .text._Z7vec_mulPfS_S_i   --------------------------
	.section	.text._Z7vec_mulPfS_S_i,"ax",@progbits
	.align	128
        .global         _Z7vec_mulPfS_S_i
        .type           _Z7vec_mulPfS_S_i,@function
        .size           _Z7vec_mulPfS_S_i,(.L_x_11 - _Z7vec_mulPfS_S_i)
        .other          _Z7vec_mulPfS_S_i,@"STO_CUDA_ENTRY STV_DEFAULT"
_Z7vec_mulPfS_S_i:
.text._Z7vec_mulPfS_S_i:
[----:B------:R-:W-:Y:S01]  /*0000*/  LDC R1, c[0x0][0x37c] ;  /* 0x0000df00ff017b82 */ /* 0x000fe20000000800 */
[----:B------:R-:W0:Y:S07]  /*0010*/  S2R R7, SR_CTAID.X ;  /* 0x0000000000077919 */ /* 0x000e2e0000002500 */
[----:B------:R-:W1:Y:S01]  /*0020*/  LDC R8, c[0x0][0x398] ;  /* 0x0000e600ff087b82 */ /* 0x000e620000000800 */
[----:B------:R-:W0:Y:S01]  /*0030*/  LDCU UR4, c[0x0][0x360] ;  /* 0x00006c00ff0477ac */ /* 0x000e220008000800 */
[----:B------:R-:W0:Y:S01]  /*0040*/  S2R R0, SR_TID.X ;  /* 0x0000000000007919 */ /* 0x000e220000002100 */
[----:B-1----:R-:W-:Y:S01]  /*0050*/  ISETP.GE.AND P0, PT, R8, 0x1, PT ;  /* 0x000000010800780c */ /* 0x002fe20003f06270 */
[----:B0-----:R-:W-:-:S05]  /*0060*/  IMAD R7, R7, UR4, R0 ;  /* 0x0000000407077c24 */ /* 0x001fca000f8e0200 */
[----:B------:R-:W-:-:S13]  /*0070*/  ISETP.GE.OR P0, PT, R7, R8, !P0 ;  /* 0x000000080700720c */ /* 0x000fda0004706670 */
[----:B------:R-:W-:Y:S05]  /*0080*/  @P0 EXIT ;  /* 0x000000000000094d */ /* 0x000fea0003800000 */
[----:B------:R-:W0:Y:S01]  /*0090*/  LDC.64 R2, c[0x0][0x388] ;  /* 0x0000e200ff027b82 */ /* 0x000e220000000a00 */
[C---:B------:R-:W-:Y:S01]  /*00a0*/  ISETP.GE.U32.AND P1, PT, R8.reuse, 0x10, PT ;  /* 0x000000100800780c */ /* 0x040fe20003f26070 */
[----:B------:R-:W1:Y:S01]  /*00b0*/  LDCU.64 UR6, c[0x0][0x358] ;  /* 0x00006b00ff0677ac */ /* 0x000e620008000a00 */
[----:B------:R-:W-:Y:S01]  /*00c0*/  LOP3.LUT R14, R8, 0xf, RZ, 0xc0, !PT ;  /* 0x0000000f080e7812 */ /* 0x000fe200078ec0ff */
[----:B------:R-:W-:-:S03]  /*00d0*/  HFMA2 R0, -RZ, RZ, 0, 0 ;  /* 0x00000000ff007431 */ /* 0x000fc600000001ff */
[----:B------:R-:W-:Y:S01]  /*00e0*/  ISETP.NE.AND P0, PT, R14, RZ, PT ;  /* 0x000000ff0e00720c */ /* 0x000fe20003f05270 */
[----:B------:R-:W2:Y:S01]  /*00f0*/  LDC.64 R4, c[0x0][0x390] ;  /* 0x0000e400ff047b82 */ /* 0x000ea20000000a00 */
[----:B0-----:R-:W-:-:S04]  /*0100*/  IMAD.WIDE R2, R7, 0x4, R2 ;  /* 0x0000000407027825 */ /* 0x001fc800078e0202 */
[----:B--2---:R-:W-:Y:S01]  /*0110*/  IMAD.WIDE R4, R7, 0x4, R4 ;  /* 0x0000000407047825 */ /* 0x004fe200078e0204 */
[----:B-1----:R-:W-:Y:S06]  /*0120*/  @!P1 BRA `(.L_x_0) ;  /* 0x0000000400389947 */ /* 0x002fec0003800000 */
[----:B------:R0:W5:Y:S01]  /*0130*/  LDG.E R11, desc[UR6][R4.64] ;  /* 0x00000006040b7981 */ /* 0x000162000c1e1900 */
[----:B------:R-:W1:Y:S01]  /*0140*/  LDCU.64 UR4, c[0x0][0x380] ;  /* 0x00007000ff0477ac */ /* 0x000e620008000a00 */
[----:B------:R-:W-:-:S04]  /*0150*/  LOP3.LUT R0, R8, 0x7ffffff0, RZ, 0xc0, !PT ;  /* 0x7ffffff008007812 */ /* 0x000fc800078ec0ff */
[----:B------:R-:W-:Y:S01]  /*0160*/  IADD3 R9, PT, PT, -R0, RZ, RZ ;  /* 0x000000ff00097210 */ /* 0x000fe20007ffe1ff */
[----:B-1----:R-:W-:-:S04]  /*0170*/  UIADD3 UR4, UP0, UPT, UR4, 0x20, URZ ;  /* 0x0000002004047890 */ /* 0x002fc8000ff1e0ff */
[----:B------:R-:W-:Y:S02]  /*0180*/  UIADD3.X UR5, UPT, UPT, URZ, UR5, URZ, UP0, !UPT ;  /* 0x00000005ff057290 */ /* 0x000fe400087fe4ff */
[----:B------:R-:W-:-:S04]  /*0190*/  MOV R10, UR4 ;  /* 0x00000004000a7c02 */ /* 0x000fc80008000f00 */
[----:B0-----:R-:W-:-:S07]  /*01a0*/  MOV R7, UR5 ;  /* 0x0000000500077c02 */ /* 0x001fce0008000f00 */
.L_x_1:
[----:B------:R-:W-:Y:S01]  /*01b0*/  MOV R6, R10 ;  /* 0x0000000a00067202 */ /* 0x000fe20000000f00 */
[----:B------:R-:W2:Y:S04]  /*01c0*/  LDG.E R12, desc[UR6][R2.64] ;  /* 0x00000006020c7981 */ /* 0x000ea8000c1e1900 */
[----:B------:R-:W2:Y:S02]  /*01d0*/  LDG.E R10, desc[UR6][R6.64+-0x20] ;  /* 0xffffe006060a7981 */ /* 0x000ea4000c1e1900 */
[----:B-12--5:R-:W-:-:S05]  /*01e0*/  FFMA R11, R10, R12, R11 ;  /* 0x0000000c0a0b7223 */ /* 0x026fca000000000b */
[----:B------:R0:W-:Y:S04]  /*01f0*/  STG.E desc[UR6][R4.64], R11 ;  /* 0x0000000b04007986 */ /* 0x0001e8000c101906 */
[----:B------:R-:W2:Y:S04]  /*0200*/  LDG.E R10, desc[UR6][R6.64+-0x1c] ;  /* 0xffffe406060a7981 */ /* 0x000ea8000c1e1900 */
[----:B------:R-:W2:Y:S02]  /*0210*/  LDG.E R12, desc[UR6][R2.64] ;  /* 0x00000006020c7981 */ /* 0x000ea4000c1e1900 */
[----:B--2---:R-:W-:-:S05]  /*0220*/  FFMA R13, R10, R12, R11 ;  /* 0x0000000c0a0d7223 */ /* 0x004fca000000000b */
[----:B------:R1:W-:Y:S04]  /*0230*/  STG.E desc[UR6][R4.64], R13 ;  /* 0x0000000d04007986 */ /* 0x0003e8000c101906 */
[----:B------:R-:W2:Y:S04]  /*0240*/  LDG.E R10, desc[UR6][R6.64+-0x18] ;  /* 0xffffe806060a7981 */ /* 0x000ea8000c1e1900 */
[----:B------:R-:W2:Y:S02]  /*0250*/  LDG.E R12, desc[UR6][R2.64] ;  /* 0x00000006020c7981 */ /* 0x000ea4000c1e1900 */
[----:B--2---:R-:W-:-:S05]  /*0260*/  FFMA R15, R10, R12, R13 ;  /* 0x0000000c0a0f7223 */ /* 0x004fca000000000d */
[----:B------:R2:W-:Y:S04]  /*0270*/  STG.E desc[UR6][R4.64], R15 ;  /* 0x0000000f04007986 */ /* 0x0005e8000c101906 */
[----:B------:R-:W0:Y:S04]  /*0280*/  LDG.E R10, desc[UR6][R6.64+-0x14] ;  /* 0xffffec06060a7981 */ /* 0x000e28000c1e1900 */
[----:B------:R-:W0:Y:S02]  /*0290*/  LDG.E R12, desc[UR6][R2.64] ;  /* 0x00000006020c7981 */ /* 0x000e24000c1e1900 */
[----:B0-----:R-:W-:-:S05]  /*02a0*/  FFMA R11, R10, R12, R15 ;  /* 0x0000000c0a0b7223 */ /* 0x001fca000000000f */
[----:B------:R0:W-:Y:S04]  /*02b0*/  STG.E desc[UR6][R4.64], R11 ;  /* 0x0000000b04007986 */ /* 0x0001e8000c101906 */
[----:B------:R-:W1:Y:S04]  /*02c0*/  LDG.E R10, desc[UR6][R6.64+-0x10] ;  /* 0xfffff006060a7981 */ /* 0x000e68000c1e1900 */
[----:B------:R-:W1:Y:S02]  /*02d0*/  LDG.E R12, desc[UR6][R2.64] ;  /* 0x00000006020c7981 */ /* 0x000e64000c1e1900 */
[----:B-1----:R-:W-:-:S05]  /*02e0*/  FFMA R13, R10, R12, R11 ;  /* 0x0000000c0a0d7223 */ /* 0x002fca000000000b */
        /* <DEDUP_REMOVED lines=38> */
[----:B------:R-:W2:Y:S01]  /*0550*/  LDG.E R12, desc[UR6][R2.64] ;  /* 0x00000006020c7981 */ /* 0x000ea2000c1e1900 */
[----:B------:R-:W-:Y:S01]  /*0560*/  IADD3 R9, PT, PT, R9, 0x10, RZ ;  /* 0x0000001009097810 */ /* 0x000fe20007ffe0ff */
[----:B--2---:R-:W-:-:S05]  /*0570*/  FFMA R15, R10, R12, R13 ;  /* 0x0000000c0a0f7223 */ /* 0x004fca000000000d */
[----:B------:R1:W-:Y:S04]  /*0580*/  STG.E desc[UR6][R4.64], R15 ;  /* 0x0000000f04007986 */ /* 0x0003e8000c101906 */
[----:B------:R-:W0:Y:S04]  /*0590*/  LDG.E R10, desc[UR6][R6.64+0x1c] ;  /* 0x00001c06060a7981 */ /* 0x000e28000c1e1900 */
[----:B------:R-:W0:Y:S01]  /*05a0*/  LDG.E R12, desc[UR6][R2.64] ;  /* 0x00000006020c7981 */ /* 0x000e22000c1e1900 */
[----:B------:R-:W-:Y:S01]  /*05b0*/  ISETP.NE.AND P1, PT, R9, RZ, PT ;  /* 0x000000ff0900720c */ /* 0x000fe20003f25270 */
[----:B0-----:R-:W-:Y:S01]  /*05c0*/  FFMA R11, R10, R12, R15 ;  /* 0x0000000c0a0b7223 */ /* 0x001fe2000000000f */
[----:B------:R-:W-:-:S04]  /*05d0*/  IADD3 R10, P2, PT, R6, 0x40, RZ ;  /* 0x00000040060a7810 */ /* 0x000fc80007f5e0ff */
[----:B------:R1:W-:Y:S01]  /*05e0*/  STG.E desc[UR6][R4.64], R11 ;  /* 0x0000000b04007986 */ /* 0x0003e2000c101906 */
[----:B------:R-:W-:-:S06]  /*05f0*/  IADD3.X R7, PT, PT, RZ, R7, RZ, P2, !PT ;  /* 0x00000007ff077210 */ /* 0x000fcc00017fe4ff */
[----:B------:R-:W-:Y:S05]  /*0600*/  @P1 BRA `(.L_x_1) ;  /* 0xfffffff800e81947 */ /* 0x000fea000383ffff */
.L_x_0:
[----:B------:R-:W-:Y:S05]  /*0610*/  @!P0 EXIT ;  /* 0x000000000000894d */ /* 0x000fea0003800000 */
[----:B------:R-:W-:Y:S02]  /*0620*/  ISETP.GE.U32.AND P0, PT, R14, 0x8, PT ;  /* 0x000000080e00780c */ /* 0x000fe40003f06070 */
[----:B-1----:R-:W-:-:S04]  /*0630*/  LOP3.LUT R15, R8, 0x7, RZ, 0xc0, !PT ;  /* 0x00000007080f7812 */ /* 0x002fc800078ec0ff */
[----:B------:R-:W-:-:S07]  /*0640*/  ISETP.NE.AND P1, PT, R15, RZ, PT ;  /* 0x000000ff0f00720c */ /* 0x000fce0003f25270 */
[----:B------:R-:W-:Y:S06]  /*0650*/  @!P0 BRA `(.L_x_2) ;  /* 0x0000000000908947 */ /* 0x000fec0003800000 */
[----:B------:R-:W0:Y:S01]  /*0660*/  LDC.64 R6, c[0x0][0x380] ;  /* 0x0000e000ff067b82 */ /* 0x000e220000000a00 */
[----:B------:R-:W2:Y:S04]  /*0670*/  LDG.E R10, desc[UR6][R2.64] ;  /* 0x00000006020a7981 */ /* 0x000ea8000c1e1900 */
[----:B------:R-:W2:Y:S01]  /*0680*/  LDG.E R12, desc[UR6][R4.64] ;  /* 0x00000006040c7981 */ /* 0x000ea2000c1e1900 */
[----:B0-----:R-:W-:-:S05]  /*0690*/  IMAD.WIDE.U32 R6, R0, 0x4, R6 ;  /* 0x0000000400067825 */ /* 0x001fca00078e0006 */
[----:B------:R-:W2:Y:S02]  /*06a0*/  LDG.E R9, desc[UR6][R6.64] ;  /* 0x0000000606097981 */ /* 0x000ea4000c1e1900 */
[----:B--2---:R-:W-:-:S05]  /*06b0*/  FFMA R9, R9, R10, R12 ;  /* 0x0000000a09097223 */ /* 0x004fca000000000c */
        /* <DEDUP_REMOVED lines=26> */
[----:B------:R-:W1:Y:S01]  /*0860*/  LDG.E R12, desc[UR6][R2.64] ;  /* 0x00000006020c7981 */ /* 0x000e62000c1e1900 */
[----:B------:R-:W-:Y:S01]  /*0870*/  IADD3 R0, PT, PT, R0, 0x8, RZ ;  /* 0x0000000800007810 */ /* 0x000fe20007ffe0ff */
[----:B-1----:R-:W-:-:S05]  /*0880*/  FFMA R11, R10, R12, R9 ;  /* 0x0000000c0a0b7223 */ /* 0x002fca0000000009 */
[----:B------:R2:W-:Y:S02]  /*0890*/  STG.E desc[UR6][R4.64], R11 ;  /* 0x0000000b04007986 */ /* 0x0005e4000c101906 */
.L_x_2:
[----:B------:R-:W-:Y:S05]  /*08a0*/  @!P1 EXIT ;  /* 0x000000000000994d */ /* 0x000fea0003800000 */
[----:B------:R-:W-:Y:S02]  /*08b0*/  ISETP.GE.U32.AND P0, PT, R15, 0x4, PT ;  /* 0x000000040f00780c */ /* 0x000fe40003f06070 */
[----:B------:R-:W-:-:S04]  /*08c0*/  LOP3.LUT R8, R8, 0x3, RZ, 0xc0, !PT ;  /* 0x0000000308087812 */ /* 0x000fc800078ec0ff */
[----:B------:R-:W-:-:S07]  /*08d0*/  ISETP.NE.AND P1, PT, R8, RZ, PT ;  /* 0x000000ff0800720c */ /* 0x000fce0003f25270 */
[----:B------:R-:W-:Y:S06]  /*08e0*/  @!P0 BRA `(.L_x_3) ;  /* 0x0000000000508947 */ /* 0x000fec0003800000 */
[----:B------:R-:W0:Y:S01]  /*08f0*/  LDC.64 R6, c[0x0][0x380] ;  /* 0x0000e000ff067b82 */ /* 0x000e220000000a00 */
[----:B------:R-:W3:Y:S04]  /*0900*/  LDG.E R10, desc[UR6][R2.64] ;  /* 0x00000006020a7981 */ /* 0x000ee8000c1e1900 */
[----:B------:R-:W3:Y:S01]  /*0910*/  LDG.E R12, desc[UR6][R4.64] ;  /* 0x00000006040c7981 */ /* 0x000ee2000c1e1900 */
[----:B0-----:R-:W-:-:S05]  /*0920*/  IMAD.WIDE.U32 R6, R0, 0x4, R6 ;  /* 0x0000000400067825 */ /* 0x001fca00078e0006 */
[----:B--2---:R-:W3:Y:S02]  /*0930*/  LDG.E R9, desc[UR6][R6.64] ;  /* 0x0000000606097981 */ /* 0x004ee4000c1e1900 */
[----:B---3--:R-:W-:-:S05]  /*0940*/  FFMA R9, R9, R10, R12 ;  /* 0x0000000a09097223 */ /* 0x008fca000000000c */
        /* <DEDUP_REMOVED lines=10> */
[----:B------:R-:W0:Y:S01]  /*09f0*/  LDG.E R12, desc[UR6][R2.64] ;  /* 0x00000006020c7981 */ /* 0x000e22000c1e1900 */
[----:B------:R-:W-:Y:S01]  /*0a00*/  IADD3 R0, PT, PT, R0, 0x4, RZ ;  /* 0x0000000400007810 */ /* 0x000fe20007ffe0ff */
[----:B0-----:R-:W-:-:S05]  /*0a10*/  FFMA R9, R10, R12, R13 ;  /* 0x0000000c0a097223 */ /* 0x001fca000000000d */
[----:B------:R1:W-:Y:S02]  /*0a20*/  STG.E desc[UR6][R4.64], R9 ;  /* 0x0000000904007986 */ /* 0x0003e4000c101906 */
.L_x_3:
[----:B------:R-:W-:Y:S05]  /*0a30*/  @!P1 EXIT ;  /* 0x000000000000994d */ /* 0x000fea0003800000 */
[----:B-12---:R0:W5:Y:S01]  /*0a40*/  LDG.E R9, desc[UR6][R4.64] ;  /* 0x0000000604097981 */ /* 0x006162000c1e1900 */
[----:B------:R-:W1:Y:S01]  /*0a50*/  LDC.64 R6, c[0x0][0x380] ;  /* 0x0000e000ff067b82 */ /* 0x000e620000000a00 */
[----:B------:R-:W-:Y:S01]  /*0a60*/  IADD3 R8, PT, PT, -R8, RZ, RZ ;  /* 0x000000ff08087210 */ /* 0x000fe20007ffe1ff */
[----:B01----:R-:W-:-:S07]  /*0a70*/  IMAD.WIDE.U32 R6, R0, 0x4, R6 ;  /* 0x0000000400067825 */ /* 0x003fce00078e0006 */
.L_x_4:
[----:B------:R-:W2:Y:S04]  /*0a80*/  LDG.E R10, desc[UR6][R2.64] ;  /* 0x00000006020a7981 */ /* 0x000ea8000c1e1900 */
[----:B0-----:R0:W2:Y:S01]  /*0a90*/  LDG.E R0, desc[UR6][R6.64] ;  /* 0x0000000606007981 */ /* 0x0010a2000c1e1900 */
[----:B------:R-:W-:-:S04]  /*0aa0*/  IADD3 R8, PT, PT, R8, 0x1, RZ ;  /* 0x0000000108087810 */ /* 0x000fc80007ffe0ff */
[----:B------:R-:W-:Y:S02]  /*0ab0*/  ISETP.NE.AND P0, PT, R8, RZ, PT ;  /* 0x000000ff0800720c */ /* 0x000fe40003f05270 */
[----:B0-----:R-:W-:-:S04]  /*0ac0*/  IADD3 R6, P1, PT, R6, 0x4, RZ ;  /* 0x0000000406067810 */ /* 0x001fc80007f3e0ff */
[----:B------:R-:W-:Y:S01]  /*0ad0*/  IADD3.X R7, PT, PT, RZ, R7, RZ, P1, !PT ;  /* 0x00000007ff077210 */ /* 0x000fe20000ffe4ff */
[----:B--2--5:R-:W-:-:S05]  /*0ae0*/  FFMA R9, R0, R10, R9 ;  /* 0x0000000a00097223 */ /* 0x024fca0000000009 */
[----:B------:R0:W-:Y:S01]  /*0af0*/  STG.E desc[UR6][R4.64], R9 ;  /* 0x0000000904007986 */ /* 0x0001e2000c101906 */
[----:B------:R-:W-:Y:S05]  /*0b00*/  @P0 BRA `(.L_x_4) ;  /* 0xfffffffc00dc0947 */ /* 0x000fea000383ffff */
[----:B------:R-:W-:Y:S05]  /*0b10*/  EXIT ;  /* 0x000000000000794d */ /* 0x000fea0003800000 */
.L_x_5:
[----:B------:R-:W-:-:S00]  /*0b20*/  BRA `(.L_x_5) ;  /* 0xfffffffc00fc7947 */ /* 0x000fc0000383ffff */
[----:B------:R-:W-:-:S00]  /*0b30*/  NOP ;  /* 0x0000000000007918 */ /* 0x000fc00000000000 */
        /* <DEDUP_REMOVED lines=12> */
.L_x_11:


//--------------------- .text._Z7mat_mulPfS_S_i   --------------------------
	.section	.text._Z7mat_mulPfS_S_i,"ax",@progbits
	.align	128
        .global         _Z7mat_mulPfS_S_i
        .type           _Z7mat_mulPfS_S_i,@function
        .size           _Z7mat_mulPfS_S_i,(.L_x_12 - _Z7mat_mulPfS_S_i)
        .other          _Z7mat_mulPfS_S_i,@"STO_CUDA_ENTRY STV_DEFAULT"
_Z7mat_mulPfS_S_i:
.text._Z7mat_mulPfS_S_i:
[----:B------:R-:W-:Y:S01]  /*0000*/  LDC R1, c[0x0][0x37c] ;  /* 0x0000df00ff017b82 */ /* 0x000fe20000000800 */
[----:B------:R-:W0:Y:S07]  /*0010*/  S2R R3, SR_TID.X ;  /* 0x0000000000037919 */ /* 0x000e2e0000002100 */
[----:B------:R-:W1:Y:S01]  /*0020*/  S2UR UR4, SR_CTAID.Y ;  /* 0x00000000000479c3 */ /* 0x000e620000002600 */
[----:B------:R-:W2:Y:S07]  /*0030*/  S2R R7, SR_TID.Y ;  /* 0x0000000000077919 */ /* 0x000eae0000002200 */
[----:B------:R-:W0:Y:S08]  /*0040*/  S2UR UR6, SR_CTAID.X ;  /* 0x00000000000679c3 */ /* 0x000e300000002500 */
[----:B------:R-:W0:Y:S01]  /*0050*/  LDC R2, c[0x0][0x360] ;  /* 0x0000d800ff027b82 */ /* 0x000e220000000800 */
[----:B------:R-:W1:Y:S07]  /*0060*/  LDCU UR5, c[0x0][0x364] ;  /* 0x00006c80ff0577ac */ /* 0x000e6e0008000800 */
[----:B------:R-:W3:Y:S01]  /*0070*/  LDC R0, c[0x0][0x398] ;  /* 0x0000e600ff007b82 */ /* 0x000ee20000000800 */
[----:B-1----:R-:W-:Y:S01]  /*0080*/  UIMAD UR4, UR4, UR5, URZ ;  /* 0x00000005040472a4 */ /* 0x002fe2000f8e02ff */
[----:B0-----:R-:W-:-:S05]  /*0090*/  IMAD R2, R2, UR6, R3 ;  /* 0x0000000602027c24 */ /* 0x001fca000f8e0203 */
[----:B--2---:R-:W-:-:S04]  /*00a0*/  IADD3 R3, PT, PT, R7, UR4, RZ ;  /* 0x0000000407037c10 */ /* 0x004fc8000fffe0ff */
[----:B------:R-:W-:Y:S02]  /*00b0*/  VIMNMX R5, PT, PT, R2, R3, !PT ;  /* 0x0000000302057248 */ /* 0x000fe40007fe0100 */
[----:B---3--:R-:W-:-:S04]  /*00c0*/  ISETP.GE.AND P0, PT, R0, 0x1, PT ;  /* 0x000000010000780c */ /* 0x008fc80003f06270 */
[----:B------:R-:W-:-:S13]  /*00d0*/  ISETP.GE.OR P0, PT, R5, R0, !P0 ;  /* 0x000000000500720c */ /* 0x000fda0004706670 */
[----:B------:R-:W-:Y:S05]  /*00e0*/  @P0 EXIT ;  /* 0x000000000000094d */ /* 0x000fea0003800000 */
[----:B------:R-:W0:Y:S01]  /*00f0*/  LDC.64 R14, c[0x0][0x390] ;  /* 0x0000e400ff0e7b82 */ /* 0x000e220000000a00 */
[----:B------:R-:W1:Y:S01]  /*0100*/  LDCU.64 UR8, c[0x0][0x358] ;  /* 0x00006b00ff0877ac */ /* 0x000e620008000a00 */
[----:B------:R-:W-:Y:S01]  /*0110*/  IMAD R2, R2, R0, RZ ;  /* 0x0000000002027224 */ /* 0x000fe200078e02ff */
[C---:B------:R-:W-:Y:S02]  /*0120*/  ISETP.GE.U32.AND P1, PT, R0.reuse, 0x8, PT ;  /* 0x000000080000780c */ /* 0x040fe40003f26070 */
[----:B------:R-:W-:Y:S02]  /*0130*/  LOP3.LUT R4, R0, 0x7, RZ, 0xc0, !PT ;  /* 0x0000000700047812 */ /* 0x000fe400078ec0ff */
[----:B------:R-:W-:Y:S02]  /*0140*/  IADD3 R5, PT, PT, R3, R2, RZ ;  /* 0x0000000203057210 */ /* 0x000fe40007ffe0ff */
[----:B------:R-:W-:-:S03]  /*0150*/  ISETP.NE.AND P0, PT, R4, RZ, PT ;  /* 0x000000ff0400720c */ /* 0x000fc60003f05270 */
[----:B0-----:R-:W-:-:S04]  /*0160*/  IMAD.WIDE R14, R5, 0x4, R14 ;  /* 0x00000004050e7825 */ /* 0x001fc800078e020e */
[----:B------:R-:W-:Y:S01]  /*0170*/  HFMA2 R5, -RZ, RZ, 0, 0 ;  /* 0x00000000ff057431 */ /* 0x000fe200000001ff */
[----:B-1----:R0:W5:Y:S01]  /*0180*/  LDG.E R12, desc[UR8][R14.64] ;  /* 0x000000080e0c7981 */ /* 0x002162000c1e1900 */
[----:B------:R-:W-:Y:S05]  /*0190*/  @!P1 BRA `(.L_x_6) ;  /* 0x0000000400189947 */ /* 0x000fea0003800000 */
[----:B------:R-:W1:Y:S01]  /*01a0*/  LDCU.64 UR6, c[0x0][0x380] ;  /* 0x00007000ff0677ac */ /* 0x000e620008000a00 */
[C---:B------:R-:W-:Y:S01]  /*01b0*/  LOP3.LUT R5, R0.reuse, 0x7ffffff8, RZ, 0xc0, !PT ;  /* 0x7ffffff800057812 */ /* 0x040fe200078ec0ff */
[C---:B------:R-:W-:Y:S01]  /*01c0*/  IMAD R9, R0.reuse, 0x3, R3 ;  /* 0x0000000300097824 */ /* 0x040fe200078e0203 */
[C---:B------:R-:W-:Y:S01]  /*01d0*/  IADD3 R8, PT, PT, R0.reuse, UR4, R7 ;  /* 0x0000000400087c10 */ /* 0x040fe2000fffe007 */
[C-C-:B------:R-:W-:Y:S01]  /*01e0*/  IMAD R13, R0.reuse, 0x5, R3.reuse ;  /* 0x00000005000d7824 */ /* 0x140fe200078e0203 */
[CC--:B------:R-:W-:Y:S01]  /*01f0*/  LEA R7, R0.reuse, R3.reuse, 0x1 ;  /* 0x0000000300077211 */ /* 0x0c0fe200078e08ff */
[C-C-:B------:R-:W-:Y:S01]  /*0200*/  IMAD R25, R0.reuse, 0x6, R3.reuse ;  /* 0x0000000600197824 */ /* 0x140fe200078e0203 */
[CC--:B------:R-:W-:Y:S01]  /*0210*/  LEA R11, R0.reuse, R3.reuse, 0x2 ;  /* 0x00000003000b7211 */ /* 0x0c0fe200078e10ff */
[----:B------:R-:W-:Y:S01]  /*0220*/  IMAD R27, R0, 0x7, R3 ;  /* 0x00000007001b7824 */ /* 0x000fe200078e0203 */
[----:B------:R-:W-:Y:S02]  /*0230*/  MOV R10, R2 ;  /* 0x00000002000a7202 */ /* 0x000fe40000000f00 */
[----:B------:R-:W-:-:S02]  /*0240*/  MOV R29, R3 ;  /* 0x00000003001d7202 */ /* 0x000fc40000000f00 */
[----:B------:R-:W-:Y:S01]  /*0250*/  IADD3 R6, PT, PT, -R5, RZ, RZ ;  /* 0x000000ff05067210 */ /* 0x000fe20007ffe1ff */
[----:B-1----:R-:W-:-:S04]  /*0260*/  UIADD3 UR5, UP0, UPT, UR6, 0x10, URZ ;  /* 0x0000001006057890 */ /* 0x002fc8000ff1e0ff */
[----:B------:R-:W-:-:S12]  /*0270*/  UIADD3.X UR6, UPT, UPT, URZ, UR7, URZ, UP0, !UPT ;  /* 0x00000007ff067290 */ /* 0x000fd800087fe4ff */
.L_x_7:
[----:B------:R-:W1:Y:S01]  /*0280*/  LDC.64 R16, c[0x0][0x388] ;  /* 0x0000e200ff107b82 */ /* 0x000e620000000a00 */
[----:B------:R-:W-:Y:S02]  /*0290*/  MOV R20, UR5 ;  /* 0x0000000500147c02 */ /* 0x000fe40008000f00 */
[----:B------:R-:W-:-:S03]  /*02a0*/  MOV R21, UR6 ;  /* 0x0000000600157c02 */ /* 0x000fc60008000f00 */
[----:B------:R-:W-:-:S05]  /*02b0*/  IMAD.WIDE R20, R10, 0x4, R20 ;  /* 0x000000040a147825 */ /* 0x000fca00078e0214 */
[----:B--2---:R-:W2:Y:S01]  /*02c0*/  LDG.E R23, desc[UR8][R20.64+-0x10] ;  /* 0xfffff00814177981 */ /* 0x004ea2000c1e1900 */
[----:B-1----:R-:W-:-:S06]  /*02d0*/  IMAD.WIDE.U32 R18, R29, 0x4, R16 ;  /* 0x000000041d127825 */ /* 0x002fcc00078e0010 */
[----:B------:R-:W2:Y:S02]  /*02e0*/  LDG.E R18, desc[UR8][R18.64] ;  /* 0x0000000812127981 */ /* 0x000ea4000c1e1900 */
[----:B--2--5:R-:W-:Y:S01]  /*02f0*/  FFMA R12, R23, R18, R12 ;  /* 0x00000012170c7223 */ /* 0x024fe2000000000c */
[----:B------:R-:W-:-:S04]  /*0300*/  IMAD.WIDE.U32 R18, R8, 0x4, R16 ;  /* 0x0000000408127825 */ /* 0x000fc800078e0010 */
[----:B------:R1:W-:Y:S04]  /*0310*/  STG.E desc[UR8][R14.64], R12 ;  /* 0x0000000c0e007986 */ /* 0x0003e8000c101908 */
[----:B------:R-:W2:Y:S04]  /*0320*/  LDG.E R22, desc[UR8][R18.64] ;  /* 0x0000000812167981 */ /* 0x000ea8000c1e1900 */
[----:B------:R-:W2:Y:S02]  /*0330*/  LDG.E R23, desc[UR8][R20.64+-0xc] ;  /* 0xfffff40814177981 */ /* 0x000ea4000c1e1900 */
[----:B--2---:R-:W-:Y:S01]  /*0340*/  FFMA R24, R23, R22, R12 ;  /* 0x0000001617187223 */ /* 0x004fe2000000000c */
[----:B------:R-:W-:-:S04]  /*0350*/  IMAD.WIDE.U32 R22, R7, 0x4, R16 ;  /* 0x0000000407167825 */ /* 0x000fc800078e0010 */
[----:B------:R2:W-:Y:S04]  /*0360*/  STG.E desc[UR8][R14.64], R24 ;  /* 0x000000180e007986 */ /* 0x0005e8000c101908 */
[----:B------:R-:W3:Y:S04]  /*0370*/  LDG.E R23, desc[UR8][R22.64] ;  /* 0x0000000816177981 */ /* 0x000ee8000c1e1900 */
[----:B------:R-:W3:Y:S02]  /*0380*/  LDG.E R26, desc[UR8][R20.64+-0x8] ;  /* 0xfffff808141a7981 */ /* 0x000ee4000c1e1900 */
[----:B---3--:R-:W-:Y:S01]  /*0390*/  FFMA R26, R26, R23, R24 ;  /* 0x000000171a1a7223 */ /* 0x008fe20000000018 */
[----:B------:R-:W-:-:S04]  /*03a0*/  IMAD.WIDE.U32 R22, R9, 0x4, R16 ;  /* 0x0000000409167825 */ /* 0x000fc800078e0010 */
[----:B------:R3:W-:Y:S04]  /*03b0*/  STG.E desc[UR8][R14.64], R26 ;  /* 0x0000001a0e007986 */ /* 0x0007e8000c101908 */
[----:B-1----:R-:W4:Y:S04]  /*03c0*/  LDG.E R12, desc[UR8][R22.64] ;  /* 0x00000008160c7981 */ /* 0x002f28000c1e1900 */
[----:B------:R-:W4:Y:S02]  /*03d0*/  LDG.E R19, desc[UR8][R20.64+-0x4] ;  /* 0xfffffc0814137981 */ /* 0x000f24000c1e1900 */
[----:B----4-:R-:W-:Y:S01]  /*03e0*/  FFMA R12, R19, R12, R26 ;  /* 0x0000000c130c7223 */ /* 0x010fe2000000001a */
[----:B------:R-:W-:-:S04]  /*03f0*/  IMAD.WIDE.U32 R18, R11, 0x4, R16 ;  /* 0x000000040b127825 */ /* 0x000fc800078e0010 */
[----:B------:R1:W-:Y:S04]  /*0400*/  STG.E desc[UR8][R14.64], R12 ;  /* 0x0000000c0e007986 */ /* 0x0003e8000c101908 */
[----:B------:R-:W4:Y:S04]  /*0410*/  LDG.E R19, desc[UR8][R18.64] ;  /* 0x0000000812137981 */ /* 0x000f28000c1e1900 */
[----:B--2---:R-:W4:Y:S02]  /*0420*/  LDG.E R24, desc[UR8][R20.64] ;  /* 0x0000000814187981 */ /* 0x004f24000c1e1900 */
[----:B----4-:R-:W-:Y:S01]  /*0430*/  FFMA R24, R24, R19, R12 ;  /* 0x0000001318187223 */ /* 0x010fe2000000000c */
[----:B------:R-:W-:-:S04]  /*0440*/  IMAD.WIDE.U32 R18, R13, 0x4, R16 ;  /* 0x000000040d127825 */ /* 0x000fc800078e0010 */
[----:B------:R2:W-:Y:S04]  /*0450*/  STG.E desc[UR8][R14.64], R24 ;  /* 0x000000180e007986 */ /* 0x0005e8000c101908 */
[----:B---3--:R-:W3:Y:S04]  /*0460*/  LDG.E R26, desc[UR8][R18.64] ;  /* 0x00000008121a7981 */ /* 0x008ee8000c1e1900 */
[----:B------:R-:W3:Y:S02]  /*0470*/  LDG.E R23, desc[UR8][R20.64+0x4] ;  /* 0x0000040814177981 */ /* 0x000ee4000c1e1900 */
[----:B---3--:R-:W-:Y:S01]  /*0480*/  FFMA R26, R23, R26, R24 ;  /* 0x0000001a171a7223 */ /* 0x008fe20000000018 */
[----:B------:R-:W-:-:S04]  /*0490*/  IMAD.WIDE.U32 R22, R25, 0x4, R16 ;  /* 0x0000000419167825 */ /* 0x000fc800078e0010 */
[----:B------:R2:W-:Y:S04]  /*04a0*/  STG.E desc[UR8][R14.64], R26 ;  /* 0x0000001a0e007986 */ /* 0x0005e8000c101908 */
[----:B------:R-:W3:Y:S04]  /*04b0*/  LDG.E R23, desc[UR8][R22.64] ;  /* 0x0000000816177981 */ /* 0x000ee8000c1e1900 */
[----:B-1----:R-:W3:Y:S01]  /*04c0*/  LDG.E R12, desc[UR8][R20.64+0x8] ;  /* 0x00000808140c7981 */ /* 0x002ee2000c1e1900 */
[----:B------:R-:W-:Y:S01]  /*04d0*/  IMAD.WIDE.U32 R16, R27, 0x4, R16 ;  /* 0x000000041b107825 */ /* 0x000fe200078e0010 */
[----:B------:R-:W-:-:S03]  /*04e0*/  IADD3 R6, PT, PT, R6, 0x8, RZ ;  /* 0x0000000806067810 */ /* 0x000fc60007ffe0ff */
[----:B---3--:R-:W-:-:S05]  /*04f0*/  FFMA R28, R12, R23, R26 ;  /* 0x000000170c1c7223 */ /* 0x008fca000000001a */
[----:B------:R2:W-:Y:S04]  /*0500*/  STG.E desc[UR8][R14.64], R28 ;  /* 0x0000001c0e007986 */ /* 0x0005e8000c101908 */
[----:B------:R-:W3:Y:S04]  /*0510*/  LDG.E R12, desc[UR8][R20.64+0xc] ;  /* 0x00000c08140c7981 */ /* 0x000ee8000c1e1900 */
[----:B------:R-:W3:Y:S01]  /*0520*/  LDG.E R17, desc[UR8][R16.64] ;  /* 0x0000000810117981 */ /* 0x000ee2000c1e1900 */
[----:B------:R-:W-:Y:S02]  /*0530*/  ISETP.NE.AND P1, PT, R6, RZ, PT ;  /* 0x000000ff0600720c */ /* 0x000fe40003f25270 */
[----:B------:R-:W-:-:S02]  /*0540*/  LEA R8, R0, R8, 0x3 ;  /* 0x0000000800087211 */ /* 0x000fc400078e18ff */
[C---:B------:R-:W-:Y:S02]  /*0550*/  LEA R7, R0.reuse, R7, 0x3 ;  /* 0x0000000700077211 */ /* 0x040fe400078e18ff */
[C---:B------:R-:W-:Y:S02]  /*0560*/  LEA R9, R0.reuse, R9, 0x3 ;  /* 0x0000000900097211 */ /* 0x040fe400078e18ff */
[C---:B------:R-:W-:Y:S02]  /*0570*/  LEA R11, R0.reuse, R11, 0x3 ;  /* 0x0000000b000b7211 */ /* 0x040fe400078e18ff */
[C---:B------:R-:W-:Y:S02]  /*0580*/  LEA R13, R0.reuse, R13, 0x3 ;  /* 0x0000000d000d7211 */ /* 0x040fe400078e18ff */
[C---:B------:R-:W-:Y:S02]  /*0590*/  LEA R25, R0.reuse, R25, 0x3 ;  /* 0x0000001900197211 */ /* 0x040fe400078e18ff */
[----:B------:R-:W-:-:S02]  /*05a0*/  LEA R27, R0, R27, 0x3 ;  /* 0x0000001b001b7211 */ /* 0x000fc400078e18ff */
[----:B------:R-:W-:Y:S02]  /*05b0*/  LEA R29, R0, R29, 0x3 ;  /* 0x0000001d001d7211 */ /* 0x000fe400078e18ff */
[----:B------:R-:W-:Y:S01]  /*05c0*/  IADD3 R10, PT, PT, R10, 0x8, RZ ;  /* 0x000000080a0a7810 */ /* 0x000fe20007ffe0ff */
[----:B---3--:R-:W-:-:S05]  /*05d0*/  FFMA R12, R12, R17, R28 ;  /* 0x000000110c0c7223 */ /* 0x008fca000000001c */
[----:B------:R2:W-:Y:S01]  /*05e0*/  STG.E desc[UR8][R14.64], R12 ;  /* 0x0000000c0e007986 */ /* 0x0005e2000c101908 */
[----:B------:R-:W-:Y:S05]  /*05f0*/  @P1 BRA `(.L_x_7) ;  /* 0xfffffffc00201947 */ /* 0x000fea000383ffff */
.L_x_6:
[----:B------:R-:W-:Y:S05]  /*0600*/  @!P0 EXIT ;  /* 0x000000000000894d */ /* 0x000fea0003800000 */
[----:B------:R-:W-:Y:S02]  /*0610*/  ISETP.GE.U32.AND P0, PT, R4, 0x4, PT ;  /* 0x000000040400780c */ /* 0x000fe40003f06070 */
[----:B------:R-:W-:-:S04]  /*0620*/  LOP3.LUT R18, R0, 0x3, RZ, 0xc0, !PT ;  /* 0x0000000300127812 */ /* 0x000fc800078ec0ff */
[----:B------:R-:W-:-:S07]  /*0630*/  ISETP.NE.AND P1, PT, R18, RZ, PT ;  /* 0x000000ff1200720c */ /* 0x000fce0003f25270 */
[----:B------:R-:W-:Y:S06]  /*0640*/  @!P0 BRA `(.L_x_8) ;  /* 0x0000000000748947 */ /* 0x000fec0003800000 */
[----:B------:R-:W1:Y:S01]  /*0650*/  LDC.64 R6, c[0x0][0x388] ;  /* 0x0000e200ff067b82 */ /* 0x000e620000000a00 */
[----:B------:R-:W-:Y:S01]  /*0660*/  IADD3 R13, PT, PT, R2, R5, RZ ;  /* 0x00000005020d7210 */ /* 0x000fe20007ffe0ff */
[----:B------:R-:W-:-:S06]  /*0670*/  IMAD R17, R5, R0, R3 ;  /* 0x0000000005117224 */ /* 0x000fcc00078e0203 */
[----:B------:R-:W3:Y:S01]  /*0680*/  LDC.64 R8, c[0x0][0x380] ;  /* 0x0000e000ff087b82 */ /* 0x000ee20000000a00 */
[----:B-1----:R-:W-:-:S06]  /*0690*/  IMAD.WIDE.U32 R10, R17, 0x4, R6 ;  /* 0x00000004110a7825 */ /* 0x002fcc00078e0006 */
[----:B------:R-:W4:Y:S01]  /*06a0*/  LDG.E R10, desc[UR8][R10.64] ;  /* 0x000000080a0a7981 */ /* 0x000f22000c1e1900 */
[----:B---3--:R-:W-:-:S05]  /*06b0*/  IMAD.WIDE R8, R13, 0x4, R8 ;  /* 0x000000040d087825 */ /* 0x008fca00078e0208 */
[----:B------:R-:W4:Y:S01]  /*06c0*/  LDG.E R13, desc[UR8][R8.64] ;  /* 0x00000008080d7981 */ /* 0x000f22000c1e1900 */
[----:B------:R-:W-:Y:S01]  /*06d0*/  IADD3 R17, PT, PT, R17, R0, RZ ;  /* 0x0000000011117210 */ /* 0x000fe20007ffe0ff */
[----:B----45:R-:W-:-:S04]  /*06e0*/  FFMA R19, R13, R10, R12 ;  /* 0x0000000a0d137223 */ /* 0x030fc8000000000c */
[C---:B--2---:R-:W-:Y:S01]  /*06f0*/  IMAD.WIDE.U32 R12, R17.reuse, 0x4, R6 ;  /* 0x00000004110c7825 */ /* 0x044fe200078e0006 */
[----:B------:R1:W-:Y:S05]  /*0700*/  STG.E desc[UR8][R14.64], R19 ;  /* 0x000000130e007986 */ /* 0x0003ea000c101908 */
[----:B------:R-:W2:Y:S04]  /*0710*/  LDG.E R12, desc[UR8][R12.64] ;  /* 0x000000080c0c7981 */ /* 0x000ea8000c1e1900 */
[----:B------:R-:W2:Y:S01]  /*0720*/  LDG.E R4, desc[UR8][R8.64+0x4] ;  /* 0x0000040808047981 */ /* 0x000ea2000c1e1900 */
[----:B------:R-:W-:-:S05]  /*0730*/  IADD3 R23, PT, PT, R17, R0, RZ ;  /* 0x0000000011177210 */ /* 0x000fca0007ffe0ff */
[----:B------:R-:W-:-:S04]  /*0740*/  IMAD.WIDE.U32 R16, R23, 0x4, R6 ;  /* 0x0000000417107825 */ /* 0x000fc800078e0006 */
[----:B--2---:R-:W-:-:S05]  /*0750*/  FFMA R21, R4, R12, R19 ;  /* 0x0000000c04157223 */ /* 0x004fca0000000013 */
[----:B------:R1:W-:Y:S04]  /*0760*/  STG.E desc[UR8][R14.64], R21 ;  /* 0x000000150e007986 */ /* 0x0003e8000c101908 */
        /* <DEDUP_REMOVED lines=8> */
[----:B------:R-:W-:Y:S01]  /*07f0*/  IADD3 R5, PT, PT, R5, 0x4, RZ ;  /* 0x0000000405057810 */ /* 0x000fe20007ffe0ff */
[----:B--2---:R-:W-:-:S05]  /*0800*/  FFMA R12, R12, R6, R11 ;  /* 0x000000060c0c7223 */ /* 0x004fca000000000b */
[----:B------:R1:W-:Y:S02]  /*0810*/  STG.E desc[UR8][R14.64], R12 ;  /* 0x0000000c0e007986 */ /* 0x0003e4000c101908 */
.L_x_8:
[----:B------:R-:W-:Y:S05]  /*0820*/  @!P1 EXIT ;  /* 0x000000000000994d */ /* 0x000fea0003800000 */
[----:B------:R-:W-:Y:S02]  /*0830*/  ISETP.NE.AND P0, PT, R18, 0x1, PT ;  /* 0x000000011200780c */ /* 0x000fe40003f05270 */
[----:B------:R-:W-:-:S04]  /*0840*/  LOP3.LUT R4, R0, 0x1, RZ, 0xc0, !PT ;  /* 0x0000000100047812 */ /* 0x000fc800078ec0ff */
[----:B------:R-:W-:-:S07]  /*0850*/  ISETP.NE.U32.AND P1, PT, R4, 0x1, PT ;  /* 0x000000010400780c */ /* 0x000fce0003f25070 */
        /* <DEDUP_REMOVED lines=9> */
[----:B------:R-:W-:-:S05]  /*08f0*/  IADD3 R17, PT, PT, R17, R0, RZ ;  /* 0x0000000011117210 */ /* 0x000fca0007ffe0ff */
[----:B------:R-:W-:-:S04]  /*0900*/  IMAD.WIDE.U32 R6, R17, 0x4, R6 ;  /* 0x0000000411067825 */ /* 0x000fc800078e0006 */
[----:B----45:R-:W-:-:S05]  /*0910*/  FFMA R13, R13, R10, R12 ;  /* 0x0000000a0d0d7223 */ /* 0x030fca000000000c */
[----:B------:R3:W-:Y:S04]  /*0920*/  STG.E desc[UR8][R14.64], R13 ;  /* 0x0000000d0e007986 */ /* 0x0007e8000c101908 */
[----:B--2---:R-:W2:Y:S04]  /*0930*/  LDG.E R12, desc[UR8][R8.64+0x4] ;  /* 0x00000408080c7981 */ /* 0x004ea8000c1e1900 */
[----:B------:R-:W2:Y:S01]  /*0940*/  LDG.E R6, desc[UR8][R6.64] ;  /* 0x0000000806067981 */ /* 0x000ea2000c1e1900 */
[----:B------:R-:W-:Y:S01]  /*0950*/  IADD3 R5, PT, PT, R5, 0x2, RZ ;  /* 0x0000000205057810 */ /* 0x000fe20007ffe0ff */
[----:B--2---:R-:W-:-:S05]  /*0960*/  FFMA R12, R12, R6, R13 ;  /* 0x000000060c0c7223 */ /* 0x004fca000000000d */
[----:B------:R3:W-:Y:S02]  /*0970*/  STG.E desc[UR8][R14.64], R12 ;  /* 0x0000000c0e007986 */ /* 0x0007e4000c101908 */
.L_x_9:
[----:B------:R-:W-:Y:S05]  /*0980*/  @P1 EXIT ;  /* 0x000000000000194d */ /* 0x000fea0003800000 */
[----:B------:R-:W4:Y:S01]  /*0990*/  LDC.64 R6, c[0x0][0x380] ;  /* 0x0000e000ff067b82 */ /* 0x000f220000000a00 */
[----:B-1----:R-:W-:Y:S01]  /*09a0*/  IADD3 R11, PT, PT, R2, R5, RZ ;  /* 0x00000005020b7210 */ /* 0x002fe20007ffe0ff */
[----:B------:R-:W-:-:S06]  /*09b0*/  IMAD R5, R5, R0, R3 ;  /* 0x0000000005057224 */ /* 0x000fcc00078e0203 */
[----:B------:R-:W1:Y:S01]  /*09c0*/  LDC.64 R8, c[0x0][0x388] ;  /* 0x0000e200ff087b82 */ /* 0x000e620000000a00 */
[----:B----4-:R-:W-:-:S06]  /*09d0*/  IMAD.WIDE R2, R11, 0x4, R6 ;  /* 0x000000040b027825 */ /* 0x010fcc00078e0206 */
[----:B------:R-:W4:Y:S01]  /*09e0*/  LDG.E R3, desc[UR8][R2.64] ;  /* 0x0000000802037981 */ /* 0x000f22000c1e1900 */
[----:B-1----:R-:W-:-:S06]  /*09f0*/  IMAD.WIDE.U32 R4, R5, 0x4, R8 ;  /* 0x0000000405047825 */ /* 0x002fcc00078e0008 */
[----:B------:R-:W4:Y:S02]  /*0a00*/  LDG.E R4, desc[UR8][R4.64] ;  /* 0x0000000804047981 */ /* 0x000f24000c1e1900 */
[----:B----45:R-:W-:-:S05]  /*0a10*/  FFMA R7, R3, R4, R12 ;  /* 0x0000000403077223 */ /* 0x030fca000000000c */
[----:B------:R-:W-:Y:S01]  /*0a20*/  STG.E desc[UR8][R14.64], R7 ;  /* 0x000000070e007986 */ /* 0x000fe2000c101908 */
[----:B------:R-:W-:Y:S05]  /*0a30*/  EXIT ;  /* 0x000000000000794d */ /* 0x000fea0003800000 */
.L_x_10:
        /* <DEDUP_REMOVED lines=12> */
.L_x_12:


//--------------------- .nv.shared.reserved.0     --------------------------
	.section	.nv.shared.reserved.0,"aw",@nobits
	.weak		__nv_reservedSMEM_offset_0_alias
	.size		__nv_reservedSMEM_offset_0_alias, 0, 64
	.other		__nv_reservedSMEM_offset_0_alias,@"STO_CUDA_RESERVED_SHARED STV_DEFAULT"
__nv_reservedSMEM_offset_0_alias:
	.zero		0
	.zero		64


//--------------------- .nv.constant0._Z7vec_mulPfS_S_i --------------------------
	.section	.nv.constant0._Z7vec_mulPfS_S_i,"a",@progbits
	.sectionflags	@""
	.align	4
.nv.constant0._Z7vec_mulPfS_S_i:
	.zero		924


//--------------------- .nv.constant0._Z7mat_mulPfS_S_i --------------------------
	.section	.nv.constant0._Z7mat_mulPfS_S_i,"a",@progbits
	.sectionflags	@""
	.align	4
.nv.constant0._Z7mat_mulPfS_S_i:
	.zero		924


//--------------------- SYMBOLS --------------------------

	.type		.nv.reservedSmem.offset0,@object
	.size		.nv.reservedSmem.offset0,0x4
